	.headerflags	@"EF_CUDA_TEXMODE_UNIFIED EF_CUDA_64BIT_ADDRESS EF_CUDA_ACCELERATORS EF_CUDA_SM90 EF_CUDA_VIRTUAL_SM(EF_CUDA_SM90)"
	.elftype	@"ET_EXEC"


//--------------------- .nv.info                  --------------------------
	.section	.nv.info,"",@"SHT_CUDA_INFO"
	.align	4


	//----- nvinfo : EIATTR_REGCOUNT
	.align		4
        /*0000*/ 	.byte	0x04, 0x2f
        /*0002*/ 	.short	(.L_3 - .L_2)
	.align		4
.L_2:
        /*0004*/ 	.word	index@(triton_poi_fused__native_batch_norm_legit_no_training_cat_relu_42)
        /*0008*/ 	.word	0x00000020


	//----- nvinfo : EIATTR_MIN_STACK_SIZE
	.align		4
.L_3:
        /*000c*/ 	.byte	0x04, 0x12
        /*000e*/ 	.short	(.L_5 - .L_4)
	.align		4
.L_4:
        /*0010*/ 	.word	index@(triton_poi_fused__native_batch_norm_legit_no_training_cat_relu_42)
        /*0014*/ 	.word	0x00000000


	//----- nvinfo : EIATTR_FRAME_SIZE
	.align		4
.L_5:
        /*0018*/ 	.byte	0x04, 0x11
        /*001a*/ 	.short	(.L_7 - .L_6)
	.align		4
.L_6:
        /*001c*/ 	.word	index@(triton_poi_fused__native_batch_norm_legit_no_training_cat_relu_42)
        /*0020*/ 	.word	0x00000000


	//----- nvinfo : EIATTR_MIN_STACK_SIZE
	.align		4
.L_7:
        /*0024*/ 	.byte	0x04, 0x12
        /*0026*/ 	.short	(.L_9 - .L_8)
	.align		4
.L_8:
        /*0028*/ 	.word	index@(triton_poi_fused__native_batch_norm_legit_no_training_cat_relu_42)
        /*002c*/ 	.word	0x00000000
.L_9:


//--------------------- .nv.info.triton_poi_fused__native_batch_norm_legit_no_training_cat_relu_42 --------------------------
	.section	.nv.info.triton_poi_fused__native_batch_norm_legit_no_training_cat_relu_42,"",@"SHT_CUDA_INFO"
	.sectionflags	@""
	.align	4


	//----- nvinfo : EIATTR_CUDA_API_VERSION
	.align		4
        /*0000*/ 	.byte	0x04, 0x37
        /*0002*/ 	.short	(.L_11 - .L_10)
.L_10:
        /*0004*/ 	.word	0x0000007c


	//----- nvinfo : EIATTR_KPARAM_INFO
	.align		4
.L_11:
        /*0008*/ 	.byte	0x04, 0x17
        /*000a*/ 	.short	(.L_13 - .L_12)
.L_12:
        /*000c*/ 	.word	0x00000000
        /*0010*/ 	.short	0x0008
        /*0012*/ 	.short	0x0040
        /*0014*/ 	.byte	0x00, 0xf0, 0x11, 0x00


	//----- nvinfo : EIATTR_KPARAM_INFO
	.align		4
.L_13:
        /*0018*/ 	.byte	0x04, 0x17
        /*001a*/ 	.short	(.L_15 - .L_14)
.L_14:
        /*001c*/ 	.word	0x00000000
        /*0020*/ 	.short	0x0007
        /*0022*/ 	.short	0x0038
        /*0024*/ 	.byte	0x00, 0xf4, 0x21, 0x00


	//----- nvinfo : EIATTR_KPARAM_INFO
	.align		4
.L_15:
        /*0028*/ 	.byte	0x04, 0x17
        /*002a*/ 	.short	(.L_17 - .L_16)
.L_16:
        /*002c*/ 	.word	0x00000000
        /*0030*/ 	.short	0x0006
        /*0032*/ 	.short	0x0030
        /*0034*/ 	.byte	0x00, 0xf4, 0x21, 0x00


	//----- nvinfo : EIATTR_KPARAM_INFO
	.align		4
.L_17:
        /*0038*/ 	.byte	0x04, 0x17
        /*003a*/ 	.short	(.L_19 - .L_18)
.L_18:
        /*003c*/ 	.word	0x00000000
        /*0040*/ 	.short	0x0005
        /*0042*/ 	.short	0x0028
        /*0044*/ 	.byte	0x00, 0xf4, 0x21, 0x00


	//----- nvinfo : EIATTR_KPARAM_INFO
	.align		4
.L_19:
        /*0048*/ 	.byte	0x04, 0x17
        /*004a*/ 	.short	(.L_21 - .L_20)
.L_20:
        /*004c*/ 	.word	0x00000000
        /*0050*/ 	.short	0x0004
        /*0052*/ 	.short	0x0020
        /*0054*/ 	.byte	0x00, 0xf4, 0x21, 0x00


	//----- nvinfo : EIATTR_KPARAM_INFO
	.align		4
.L_21:
        /*0058*/ 	.byte	0x04, 0x17
        /*005a*/ 	.short	(.L_23 - .L_22)
.L_22:
        /*005c*/ 	.word	0x00000000
        /*0060*/ 	.short	0x0003
        /*0062*/ 	.short	0x0018
        /*0064*/ 	.byte	0x00, 0xf4, 0x21, 0x00


	//----- nvinfo : EIATTR_KPARAM_INFO
	.align		4
.L_23:
        /*0068*/ 	.byte	0x04, 0x17
        /*006a*/ 	.short	(.L_25 - .L_24)
.L_24:
        /*006c*/ 	.word	0x00000000
        /*0070*/ 	.short	0x0002
        /*0072*/ 	.short	0x0010
        /*0074*/ 	.byte	0x00, 0xf4, 0x21, 0x00


	//----- nvinfo : EIATTR_KPARAM_INFO
	.align		4
.L_25:
        /*0078*/ 	.byte	0x04, 0x17
        /*007a*/ 	.short	(.L_27 - .L_26)
.L_26:
        /*007c*/ 	.word	0x00000000
        /*0080*/ 	.short	0x0001
        /*0082*/ 	.short	0x0008
        /*0084*/ 	.byte	0x00, 0xf4, 0x21, 0x00


	//----- nvinfo : EIATTR_KPARAM_INFO
	.align		4
.L_27:
        /*0088*/ 	.byte	0x04, 0x17
        /*008a*/ 	.short	(.L_29 - .L_28)
.L_28:
        /*008c*/ 	.word	0x00000000
        /*0090*/ 	.short	0x0000
        /*0092*/ 	.short	0x0000
        /*0094*/ 	.byte	0x00, 0xf4, 0x21, 0x00


	//----- nvinfo : EIATTR_SPARSE_MMA_MASK
	.align		4
.L_29:
        /*0098*/ 	.byte	0x03, 0x50
        /*009a*/ 	.short	0x0000


	//----- nvinfo : EIATTR_MAXREG_COUNT
	.align		4
        /*009c*/ 	.byte	0x03, 0x1b
        /*009e*/ 	.short	0x00ff


	//----- nvinfo : EIATTR_EXIT_INSTR_OFFSETS
	.align		4
        /*00a0*/ 	.byte	0x04, 0x1c
        /*00a2*/ 	.short	(.L_31 - .L_30)


	//   ....[0]....
.L_30:
        /*00a4*/ 	.word	0x00000990


	//   ....[1]....
        /*00a8*/ 	.word	0x000009b0


	//----- nvinfo : EIATTR_REQNTID
	.align		4
.L_31:
        /*00ac*/ 	.byte	0x04, 0x10
        /*00ae*/ 	.short	(.L_33 - .L_32)
.L_32:
        /*00b0*/ 	.word	0x00000080
        /*00b4*/ 	.word	0x00000001
        /*00b8*/ 	.word	0x00000001


	//----- nvinfo : EIATTR_CBANK_PARAM_SIZE
	.align		4
.L_33:
        /*00bc*/ 	.byte	0x03, 0x19
        /*00be*/ 	.short	0x0044


	//----- nvinfo : EIATTR_PARAM_CBANK
	.align		4
        /*00c0*/ 	.byte	0x04, 0x0a
        /*00c2*/ 	.short	(.L_35 - .L_34)
	.align		4
.L_34:
        /*00c4*/ 	.word	index@(.nv.constant0.triton_poi_fused__native_batch_norm_legit_no_training_cat_relu_42)
        /*00c8*/ 	.short	0x0210
        /*00ca*/ 	.short	0x0044


	//----- nvinfo : EIATTR_SW_WAR
	.align		4
.L_35:
        /*00cc*/ 	.byte	0x04, 0x36
        /*00ce*/ 	.short	(.L_37 - .L_36)
.L_36:
        /*00d0*/ 	.word	0x00000008
.L_37:


//--------------------- .nv.callgraph             --------------------------
	.section	.nv.callgraph,"",@"SHT_CUDA_CALLGRAPH"
	.align	4
	.sectionentsize	8
	.align		4
        /*0000*/ 	.word	0x00000000
	.align		4
        /*0004*/ 	.word	0xffffffff
	.align		4
        /*0008*/ 	.word	0x00000000
	.align		4
        /*000c*/ 	.word	0xfffffffe
	.align		4
        /*0010*/ 	.word	0x00000000
	.align		4
        /*0014*/ 	.word	0xfffffffd
	.align		4
        /*0018*/ 	.word	0x00000000
	.align		4
        /*001c*/ 	.word	0xfffffffc


//--------------------- .nv.constant4             --------------------------
	.section	.nv.constant4,"a",@progbits
	.align	8
	.align		8
.nv.constant4:
        /*0000*/ 	.dword	_$_str
	.align		8
        /*0008*/ 	.dword	_$_str_$_2


//--------------------- .text.triton_poi_fused__native_batch_norm_legit_no_training_cat_relu_42 --------------------------
	.section	.text.triton_poi_fused__native_batch_norm_legit_no_training_cat_relu_42,"ax",@progbits
	.align	128
        .global         triton_poi_fused__native_batch_norm_legit_no_training_cat_relu_42
        .type           triton_poi_fused__native_batch_norm_legit_no_training_cat_relu_42,@function
        .size           triton_poi_fused__native_batch_norm_legit_no_training_cat_relu_42,(.L_x_1 - triton_poi_fused__native_batch_norm_legit_no_training_cat_relu_42)
        .other          triton_poi_fused__native_batch_norm_legit_no_training_cat_relu_42,@"STO_CUDA_ENTRY STV_DEFAULT"
triton_poi_fused__native_batch_norm_legit_no_training_cat_relu_42:
.text.triton_poi_fused__native_batch_norm_legit_no_training_cat_relu_42:
[----:B------:R-:W0:Y:S01]  /*0000*/  LDC R1, c[0x0][0x28] ;  /* 0x00000a00ff017b82 */ /* 0x000e220000000800 */
[----:B------:R-:W1:Y:S07]  /*0010*/  S2R R0, SR_TID.X ;  /* 0x0000000000007919 */ /* 0x000e6e0000002100 */
[----:B------:R-:W2:Y:S01]  /*0020*/  LDC.64 R2, c[0x0][0x228] ;  /* 0x00008a00ff027b82 */ /* 0x000ea20000000a00 */
[----:B------:R-:W-:Y:S01]  /*0030*/  ULDC.64 UR4, c[0x0][0x208] ;  /* 0x0000820000047ab9 */ /* 0x000fe20000000a00 */
[----:B------:R-:W3:Y:S01]  /*0040*/  S2R R5, SR_CTAID.X ;  /* 0x0000000000057919 */ /* 0x000ee20000002500 */
[----:B------:R-:W-:Y:S01]  /*0050*/  IMAD.MOV.U32 R8, RZ, RZ, RZ ;  /* 0x000000ffff087224 */ /* 0x000fe200078e00ff */
[----:B------:R-:W-:-:S04]  /*0060*/  ULDC.64 UR6, c[0x0][0x218] ;  /* 0x0000860000067ab9 */ /* 0x000fc80000000a00 */
[----:B------:R-:W4:Y:S08]  /*0070*/  LDC.64 R12, c[0x0][0x220] ;  /* 0x00008800ff0c7b82 */ /* 0x000f300000000a00 */
[----:B------:R-:W5:Y:S01]  /*0080*/  LDC.64 R28, c[0x0][0x210] ;  /* 0x00008400ff1c7b82 */ /* 0x000f620000000a00 */
[----:B------:R-:W-:-:S07]  /*0090*/  IMAD.MOV.U32 R21, RZ, RZ, RZ ;  /* 0x000000ffff157224 */ /* 0x000fce00078e00ff */
[----:B------:R-:W4:Y:S01]  /*00a0*/  LDC.64 R26, c[0x0][0x238] ;  /* 0x00008e00ff1a7b82 */ /* 0x000f220000000a00 */
[----:B-1----:R-:W-:-:S05]  /*00b0*/  IMAD.SHL.U32 R0, R0, 0x4, RZ ;  /* 0x0000000400007824 */ /* 0x002fca00078e00ff */
[----:B------:R-:W-:-:S05]  /*00c0*/  LOP3.LUT R0, R0, 0x1fc, RZ, 0xc0, !PT ;  /* 0x000001fc00007812 */ /* 0x000fca00078ec0ff */
[----:B---3--:R-:W-:-:S05]  /*00d0*/  IMAD R5, R5, 0x200, R0 ;  /* 0x0000020005057824 */ /* 0x008fca00078e0200 */
[----:B------:R-:W-:Y:S02]  /*00e0*/  SHF.R.S32.HI R0, RZ, 0x1f, R5 ;  /* 0x0000001fff007819 */ /* 0x000fe40000011405 */
[----:B------:R-:W-:Y:S02]  /*00f0*/  ISETP.GE.AND P0, PT, R5, 0xc800, PT ;  /* 0x0000c8000500780c */ /* 0x000fe40003f06270 */
[----:B------:R-:W-:-:S04]  /*0100*/  LEA.HI R0, R0, R5, RZ, 0x4 ;  /* 0x0000000500007211 */ /* 0x000fc800078f20ff */
[----:B------:R-:W-:-:S05]  /*0110*/  SHF.R.S32.HI R11, RZ, 0x4, R0 ;  /* 0x00000004ff0b7819 */ /* 0x000fca0000011400 */
[----:B------:R-:W-:-:S05]  /*0120*/  IMAD.HI R4, R11, 0x51eb851f, RZ ;  /* 0x51eb851f0b047827 */ /* 0x000fca00078e02ff */
[----:B------:R-:W-:-:S04]  /*0130*/  SHF.R.U32.HI R7, RZ, 0x1f, R4 ;  /* 0x0000001fff077819 */ /* 0x000fc80000011604 */
[----:B------:R-:W-:Y:S02]  /*0140*/  LEA.HI.SX32 R4, R4, R7, 0x18 ;  /* 0x0000000704047211 */ /* 0x000fe400078fc2ff */
[----:B------:R-:W-:-:S03]  /*0150*/  CS2R R6, SRZ ;  /* 0x0000000000067805 */ /* 0x000fc6000001ff00 */
[----:B------:R-:W-:Y:S02]  /*0160*/  IMAD R11, R4, -0x320, R11 ;  /* 0xfffffce0040b7824 */ /* 0x000fe400078e020b */
[----:B------:R-:W-:Y:S02]  /*0170*/  IMAD.MOV.U32 R4, RZ, RZ, RZ ;  /* 0x000000ffff047224 */ /* 0x000fe400078e00ff */
[----:B--2---:R-:W-:-:S05]  /*0180*/  IMAD.WIDE R2, R11, 0x4, R2 ;  /* 0x000000040b027825 */ /* 0x004fca00078e0202 */
[----:B------:R-:W2:Y:S04]  /*0190*/  @!P0 LDG.E.EL R7, desc[UR4][R2.64] ;  /* 0x0000000402078981 */ /* 0x000ea8000c2e1900 */
[----:B------:R-:W3:Y:S04]  /*01a0*/  @!P0 LDG.E.EL R4, desc[UR4][R2.64] ;  /* 0x0000000402048981 */ /* 0x000ee8000c2e1900 */
[----:B------:R-:W5:Y:S04]  /*01b0*/  @!P0 LDG.E.EL R8, desc[UR4][R2.64] ;  /* 0x0000000402088981 */ /* 0x000f68000c2e1900 */
[----:B------:R1:W5:Y:S01]  /*01c0*/  @!P0 LDG.E.EL R6, desc[UR4][R2.64] ;  /* 0x0000000402068981 */ /* 0x000362000c2e1900 */
[----:B------:R-:W-:Y:S01]  /*01d0*/  LOP3.LUT R0, R0, 0xfffffff0, RZ, 0xc0, !PT ;  /* 0xfffffff000007812 */ /* 0x000fe200078ec0ff */
[----:B-1----:R-:W-:-:S05]  /*01e0*/  IMAD.HI R2, R5, 0x51eb851f, RZ ;  /* 0x51eb851f05027827 */ /* 0x002fca00078e02ff */
[----:B------:R-:W-:Y:S02]  /*01f0*/  SHF.R.U32.HI R3, RZ, 0x1f, R2 ;  /* 0x0000001fff037819 */ /* 0x000fe40000011602 */
[C---:B------:R-:W-:Y:S01]  /*0200*/  SHF.L.U32 R9, R11.reuse, 0x4, RZ ;  /* 0x000000040b097819 */ /* 0x040fe200000006ff */
[----:B----4-:R-:W-:-:S05]  /*0210*/  IMAD.WIDE R12, R11, 0x4, R12 ;  /* 0x000000040b0c7825 */ /* 0x010fca00078e020c */
[----:B------:R-:W4:Y:S01]  /*0220*/  @!P0 LDG.E.EL R21, desc[UR4][R12.64] ;  /* 0x000000040c158981 */ /* 0x000f22000c2e1900 */
[----:B0-----:R-:W-:Y:S01]  /*0230*/  IMAD.WIDE R26, R11, 0x4, R26 ;  /* 0x000000040b1a7825 */ /* 0x001fe200078e021a */
[----:B------:R-:W-:-:S03]  /*0240*/  HFMA2.MMA R23, -RZ, RZ, 0, 0 ;  /* 0x00000000ff177435 */ /* 0x000fc600000001ff */
[----:B--2---:R-:W-:-:S04]  /*0250*/  FADD R7, R7, 9.9999997473787516356e-06 ;  /* 0x3727c5ac07077421 */ /* 0x004fc80000000000 */
[----:B------:R-:W0:Y:S01]  /*0260*/  MUFU.SQRT R20, R7 ;  /* 0x0000000700147308 */ /* 0x000e220000002000 */
[----:B---3--:R-:W-:-:S07]  /*0270*/  FADD R4, R4, 9.9999997473787516356e-06 ;  /* 0x3727c5ac04047421 */ /* 0x008fce0000000000 */
[----:B------:R-:W1:Y:S01]  /*0280*/  MUFU.SQRT R24, R4 ;  /* 0x0000000400187308 */ /* 0x000e620000002000 */
[----:B-----5:R-:W-:Y:S01]  /*0290*/  FADD R8, R8, 9.9999997473787516356e-06 ;  /* 0x3727c5ac08087421 */ /* 0x020fe20000000000 */
[C---:B0-----:R-:W-:Y:S02]  /*02a0*/  FSETP.GT.AND P6, PT, R20.reuse, 8.50705917302346158658e+37, PT ;  /* 0x7e8000001400780b */ /* 0x041fe40003fc4000 */
[----:B------:R-:W-:-:S04]  /*02b0*/  FSETP.GEU.AND P2, PT, R20, 1.175494350822287508e-38, PT ;  /* 0x008000001400780b */ /* 0x000fc80003f4e000 */
[----:B------:R0:W2:Y:S01]  /*02c0*/  MUFU.SQRT R22, R8 ;  /* 0x0000000800167308 */ /* 0x0000a20000002000 */
[C---:B-1----:R-:W-:Y:S02]  /*02d0*/  FSETP.GT.AND P5, PT, R24.reuse, 8.50705917302346158658e+37, PT ;  /* 0x7e8000001800780b */ /* 0x042fe40003fa4000 */
[----:B------:R-:W-:-:S04]  /*02e0*/  FSETP.GEU.AND P3, PT, R24, 1.175494350822287508e-38, PT ;  /* 0x008000001800780b */ /* 0x000fc80003f6e000 */
[----:B------:R-:W-:Y:S01]  /*02f0*/  @P6 FMUL R20, R20, 0.25 ;  /* 0x3e80000014146820 */ /* 0x000fe20000400000 */
[----:B------:R-:W-:Y:S01]  /*0300*/  FADD R10, R6, 9.9999997473787516356e-06 ;  /* 0x3727c5ac060a7421 */ /* 0x000fe20000000000 */
[----:B0-----:R-:W-:Y:S02]  /*0310*/  LEA.HI.SX32 R8, R2, R3, 0x14 ;  /* 0x0000000302087211 */ /* 0x001fe400078fa2ff */
[----:B------:R-:W-:Y:S01]  /*0320*/  @!P2 FMUL R20, R20, 16777216 ;  /* 0x4b8000001414a820 */ /* 0x000fe20000400000 */
[----:B------:R-:W-:Y:S01]  /*0330*/  IMAD.IADD R6, R5, 0x1, -R0 ;  /* 0x0000000105067824 */ /* 0x000fe200078e0a00 */
[----:B--2---:R-:W-:Y:S01]  /*0340*/  FSETP.GT.AND P4, PT, R22, 8.50705917302346158658e+37, PT ;  /* 0x7e8000001600780b */ /* 0x004fe20003f84000 */
[----:B------:R-:W0:Y:S01]  /*0350*/  MUFU.SQRT R0, R10 ;  /* 0x0000000a00007308 */ /* 0x000e220000002000 */
[----:B------:R-:W-:Y:S01]  /*0360*/  @P5 FMUL R24, R24, 0.25 ;  /* 0x3e80000018185820 */ /* 0x000fe20000400000 */
[----:B------:R-:W-:Y:S01]  /*0370*/  IMAD R7, R8, -0x3200, R5 ;  /* 0xffffce0008077824 */ /* 0x000fe200078e0205 */
[----:B------:R-:W-:Y:S01]  /*0380*/  FSETP.GEU.AND P1, PT, R22, 1.175494350822287508e-38, PT ;  /* 0x008000001600780b */ /* 0x000fe20003f2e000 */
[----:B------:R-:W-:-:S02]  /*0390*/  IMAD.MOV.U32 R4, RZ, RZ, 0x3e800000 ;  /* 0x3e800000ff047424 */ /* 0x000fc400078e00ff */
[----:B------:R-:W-:Y:S01]  /*03a0*/  @!P3 FMUL R24, R24, 16777216 ;  /* 0x4b8000001818b820 */ /* 0x000fe20000400000 */
[----:B------:R-:W1:Y:S01]  /*03b0*/  LDC.64 R2, c[0x0][0x230] ;  /* 0x00008c00ff027b82 */ /* 0x000e620000000a00 */
[----:B------:R-:W2:Y:S01]  /*03c0*/  MUFU.RCP R20, R20 ;  /* 0x0000001400147308 */ /* 0x000ea20000001000 */
[C---:B------:R-:W-:Y:S02]  /*03d0*/  IMAD R7, R8.reuse, 0x3000, R7 ;  /* 0x0000300008077824 */ /* 0x040fe400078e0207 */
[----:B------:R-:W-:Y:S01]  /*03e0*/  IMAD.SHL.U32 R8, R8, 0x200, RZ ;  /* 0x0000020008087824 */ /* 0x000fe200078e00ff */
[C---:B------:R-:W-:Y:S02]  /*03f0*/  FSEL R15, R4.reuse, 1, P5 ;  /* 0x3f800000040f7808 */ /* 0x040fe40002800000 */
[----:B------:R-:W-:Y:S02]  /*0400*/  FSEL R17, R4, 1, P6 ;  /* 0x3f80000004117808 */ /* 0x000fe40003000000 */
[----:B------:R-:W3:Y:S01]  /*0410*/  MUFU.RCP R24, R24 ;  /* 0x0000001800187308 */ /* 0x000ee20000001000 */
[--C-:B------:R-:W-:Y:S01]  /*0420*/  SHF.R.S32.HI R14, RZ, 0x1f, R8.reuse ;  /* 0x0000001fff0e7819 */ /* 0x100fe20000011408 */
[----:B------:R-:W-:Y:S01]  /*0430*/  @P4 FMUL R22, R22, 0.25 ;  /* 0x3e80000016164820 */ /* 0x000fe20000400000 */
[----:B------:R-:W-:Y:S01]  /*0440*/  IADD3 R8, P5, P6, R9, R6, R8 ;  /* 0x0000000609087210 */ /* 0x000fe20007ebe008 */
[----:B------:R-:W-:Y:S01]  /*0450*/  @!P3 FMUL R15, R15, 16777216 ;  /* 0x4b8000000f0fb820 */ /* 0x000fe20000400000 */
[----:B------:R-:W-:Y:S01]  /*0460*/  FSEL R19, R4, 1, P4 ;  /* 0x3f80000004137808 */ /* 0x000fe20002000000 */
[----:B------:R-:W-:Y:S01]  /*0470*/  @!P2 FMUL R17, R17, 16777216 ;  /* 0x4b8000001111a820 */ /* 0x000fe20000400000 */
[----:B------:R-:W-:-:S02]  /*0480*/  SHF.R.S32.HI R6, RZ, 0x1f, R6 ;  /* 0x0000001fff067819 */ /* 0x000fc40000011406 */
[----:B------:R-:W-:Y:S02]  /*0490*/  SHF.R.S32.HI R9, RZ, 0x1f, R9 ;  /* 0x0000001fff097819 */ /* 0x000fe40000011409 */
[----:B0-----:R-:W-:Y:S02]  /*04a0*/  FSETP.GT.AND P2, PT, R0, 8.50705917302346158658e+37, PT ;  /* 0x7e8000000000780b */ /* 0x001fe40003f44000 */
[----:B------:R-:W-:Y:S01]  /*04b0*/  ISETP.GE.AND P3, PT, R11, 0x300, PT ;  /* 0x000003000b00780c */ /* 0x000fe20003f66270 */
[----:B------:R-:W-:Y:S01]  /*04c0*/  @!P1 FMUL R22, R22, 16777216 ;  /* 0x4b80000016169820 */ /* 0x000fe20000400000 */
[----:B------:R-:W-:Y:S01]  /*04d0*/  @!P1 FMUL R19, R19, 16777216 ;  /* 0x4b80000013139820 */ /* 0x000fe20000400000 */
[----:B------:R-:W-:Y:S01]  /*04e0*/  IADD3.X R9, R9, R6, R14, P5, P6 ;  /* 0x0000000609097210 */ /* 0x000fe20002fec40e */
[----:B--2---:R-:W-:Y:S01]  /*04f0*/  FMUL R20, R20, R17 ;  /* 0x0000001114147220 */ /* 0x004fe20000400000 */
[----:B------:R-:W-:Y:S02]  /*0500*/  CS2R R16, SRZ ;  /* 0x0000000000107805 */ /* 0x000fe4000001ff00 */
[----:B------:R-:W-:Y:S01]  /*0510*/  FSETP.GEU.AND P4, PT, R0, 1.175494350822287508e-38, PT ;  /* 0x008000000000780b */ /* 0x000fe20003f8e000 */
[----:B------:R-:W-:Y:S01]  /*0520*/  IMAD.MOV.U32 R6, RZ, RZ, RZ ;  /* 0x000000ffff067224 */ /* 0x000fe200078e00ff */
[----:B------:R-:W-:Y:S01]  /*0530*/  ISETP.LT.AND P1, PT, R5, 0xc800, !P3 ;  /* 0x0000c8000500780c */ /* 0x000fe20005f21270 */
[----:B---3--:R-:W-:Y:S01]  /*0540*/  FMUL R24, R24, R15 ;  /* 0x0000000f18187220 */ /* 0x008fe20000400000 */
[----:B------:R-:W-:Y:S01]  /*0550*/  CS2R R14, SRZ ;  /* 0x00000000000e7805 */ /* 0x000fe2000001ff00 */
[----:B------:R-:W2:Y:S01]  /*0560*/  @!P0 LDG.E.EL R16, desc[UR4][R12.64] ;  /* 0x000000040c108981 */ /* 0x000ea2000c2e1900 */
[----:B------:R-:W-:Y:S01]  /*0570*/  IMAD.WIDE R28, R7, 0x4, R28 ;  /* 0x00000004071c7825 */ /* 0x000fe200078e021c */
[----:B------:R-:W-:-:S02]  /*0580*/  FSEL R4, R4, 1, P2 ;  /* 0x3f80000004047808 */ /* 0x000fc40001000000 */
[----:B------:R-:W3:Y:S01]  /*0590*/  @!P0 LDG.E.EL R17, desc[UR4][R12.64] ;  /* 0x000000040c118981 */ /* 0x000ee2000c2e1900 */
[----:B------:R-:W-:-:S03]  /*05a0*/  @P2 FMUL R0, R0, 0.25 ;  /* 0x3e80000000002820 */ /* 0x000fc60000400000 */
[----:B------:R0:W5:Y:S01]  /*05b0*/  @!P0 LDG.E.EL R6, desc[UR4][R12.64] ;  /* 0x000000040c068981 */ /* 0x000162000c2e1900 */
[C---:B------:R-:W-:Y:S01]  /*05c0*/  ISETP.GT.AND P2, PT, R11.reuse, 0x2ff, !P0 ;  /* 0x000002ff0b00780c */ /* 0x040fe20004744270 */
[----:B------:R-:W-:Y:S01]  /*05d0*/  @!P4 FMUL R0, R0, 16777216 ;  /* 0x4b8000000000c820 */ /* 0x000fe20000400000 */
[----:B------:R-:W-:Y:S01]  /*05e0*/  @!P4 FMUL R4, R4, 16777216 ;  /* 0x4b8000000404c820 */ /* 0x000fe20000400000 */
[----:B0-----:R-:W-:Y:S01]  /*05f0*/  CS2R R12, SRZ ;  /* 0x00000000000c7805 */ /* 0x001fe2000001ff00 */
[----:B-1----:R-:W-:-:S05]  /*0600*/  IMAD.WIDE R2, R11, 0x4, R2 ;  /* 0x000000040b027825 */ /* 0x002fca00078e0202 */
[----:B------:R0:W2:Y:S01]  /*0610*/  @P1 LDG.E.128 R12, desc[UR4][R28.64] ;  /* 0x000000041c0c1981 */ /* 0x0000a2000c1e1d00 */
[----:B------:R-:W-:Y:S01]  /*0620*/  CS2R R10, SRZ ;  /* 0x00000000000a7805 */ /* 0x000fe2000001ff00 */
[----:B------:R-:W1:Y:S01]  /*0630*/  MUFU.RCP R22, R22 ;  /* 0x0000001600167308 */ /* 0x000e620000001000 */
[----:B------:R-:W-:Y:S01]  /*0640*/  IMAD.MOV.U32 R7, RZ, RZ, RZ ;  /* 0x000000ffff077224 */ /* 0x000fe200078e00ff */
[----:B------:R-:W3:Y:S05]  /*0650*/  @!P0 LDG.E.EL R23, desc[UR4][R2.64] ;  /* 0x0000000402178981 */ /* 0x000eea000c2e1900 */
[----:B------:R-:W3:Y:S01]  /*0660*/  @!P0 LDG.E.EL R7, desc[UR4][R2.64] ;  /* 0x0000000402078981 */ /* 0x000ee2000c2e1900 */
[----:B0-----:R-:W-:-:S04]  /*0670*/  LEA R28, P4, R8, UR6, 0x2 ;  /* 0x00000006081c7c11 */ /* 0x001fc8000f8810ff */
[----:B------:R-:W-:Y:S02]  /*0680*/  LEA.HI.X R29, R8, UR7, R9, 0x2, P4 ;  /* 0x00000007081d7c11 */ /* 0x000fe4000a0f1409 */
[----:B------:R-:W-:Y:S01]  /*0690*/  CS2R R8, SRZ ;  /* 0x0000000000087805 */ /* 0x000fe2000001ff00 */
[----:B------:R0:W4:Y:S05]  /*06a0*/  MUFU.RCP R25, R0 ;  /* 0x0000000000197308 */ /* 0x00012a0000001000 */
[----:B------:R-:W3:Y:S01]  /*06b0*/  @P2 LDG.E.128 R8, desc[UR4][R28.64+-0xc000] ;  /* 0xff4000041c082981 */ /* 0x000ee2000c1e1d00 */
[----:B-1----:R-:W-:Y:S01]  /*06c0*/  FMUL R22, R22, R19 ;  /* 0x0000001316167220 */ /* 0x002fe20000400000 */
[----:B------:R-:W-:Y:S01]  /*06d0*/  CS2R R18, SRZ ;  /* 0x0000000000127805 */ /* 0x000fe2000001ff00 */
[----:B0-----:R-:W-:-:S05]  /*06e0*/  IMAD.MOV.U32 R0, RZ, RZ, RZ ;  /* 0x000000ffff007224 */ /* 0x001fca00078e00ff */
[----:B------:R-:W5:Y:S01]  /*06f0*/  @!P0 LDG.E.EL R18, desc[UR4][R2.64] ;  /* 0x0000000402128981 */ /* 0x000f62000c2e1900 */
[----:B----4-:R-:W-:Y:S01]  /*0700*/  FMUL R25, R25, R4 ;  /* 0x0000000419197220 */ /* 0x010fe20000400000 */
[----:B------:R-:W-:Y:S02]  /*0710*/  IMAD.MOV.U32 R4, RZ, RZ, RZ ;  /* 0x000000ffff047224 */ /* 0x000fe400078e00ff */
[----:B------:R0:W4:Y:S04]  /*0720*/  @!P0 LDG.E.EL R19, desc[UR4][R2.64] ;  /* 0x0000000402138981 */ /* 0x000128000c2e1900 */
[----:B------:R-:W4:Y:S04]  /*0730*/  @!P0 LDG.E.EL R0, desc[UR4][R26.64] ;  /* 0x000000041a008981 */ /* 0x000f28000c2e1900 */
[----:B------:R-:W4:Y:S01]  /*0740*/  @!P0 LDG.E.EL R4, desc[UR4][R26.64] ;  /* 0x000000041a048981 */ /* 0x000f22000c2e1900 */
[----:B0-----:R-:W-:-:S06]  /*0750*/  CS2R R2, SRZ ;  /* 0x0000000000027805 */ /* 0x001fcc000001ff00 */
[----:B------:R-:W4:Y:S04]  /*0760*/  @!P0 LDG.E.EL R3, desc[UR4][R26.64] ;  /* 0x000000041a038981 */ /* 0x000f28000c2e1900 */
[----:B------:R0:W4:Y:S02]  /*0770*/  @!P0 LDG.E.EL R2, desc[UR4][R26.64] ;  /* 0x000000041a028981 */ /* 0x000124000c2e1900 */
[----:B0-----:R-:W0:Y:S02]  /*0780*/  LDC.64 R26, c[0x0][0x248] ;  /* 0x00009200ff1a7b82 */ /* 0x001e240000000a00 */
[----:B0-----:R-:W-:Y:S01]  /*0790*/  IMAD.WIDE R26, R5, 0x4, R26 ;  /* 0x00000004051a7825 */ /* 0x001fe200078e021a */
[----:B--2---:R-:W-:Y:S02]  /*07a0*/  SEL R12, R12, RZ, P1 ;  /* 0x000000ff0c0c7207 */ /* 0x004fe40000800000 */
[----:B------:R-:W-:-:S02]  /*07b0*/  SEL R13, R13, RZ, P1 ;  /* 0x000000ff0d0d7207 */ /* 0x000fc40000800000 */
[----:B------:R-:W-:Y:S02]  /*07c0*/  SEL R15, R15, RZ, P1 ;  /* 0x000000ff0f0f7207 */ /* 0x000fe40000800000 */
[----:B------:R-:W-:Y:S02]  /*07d0*/  SEL R14, R14, RZ, P1 ;  /* 0x000000ff0e0e7207 */ /* 0x000fe40000800000 */
[----:B---3--:R-:W-:Y:S02]  /*07e0*/  @P3 SEL R12, R8, RZ, P2 ;  /* 0x000000ff080c3207 */ /* 0x008fe40001000000 */
[----:B------:R-:W-:Y:S02]  /*07f0*/  @P3 SEL R13, R9, RZ, P2 ;  /* 0x000000ff090d3207 */ /* 0x000fe40001000000 */
[----:B------:R-:W0:Y:S01]  /*0800*/  LDC.64 R8, c[0x0][0x240] ;  /* 0x00009000ff087b82 */ /* 0x000e220000000a00 */
[----:B------:R-:W-:Y:S02]  /*0810*/  @P3 SEL R15, R11, RZ, P2 ;  /* 0x000000ff0b0f3207 */ /* 0x000fe40001000000 */
[----:B------:R-:W-:Y:S01]  /*0820*/  @P3 SEL R14, R10, RZ, P2 ;  /* 0x000000ff0a0e3207 */ /* 0x000fe20001000000 */
[----:B------:R-:W-:Y:S01]  /*0830*/  FADD R21, R12, -R21 ;  /* 0x800000150c157221 */ /* 0x000fe20000000000 */
[----:B------:R-:W-:Y:S01]  /*0840*/  FADD R11, R13, -R16 ;  /* 0x800000100d0b7221 */ /* 0x000fe20000000000 */
[----:B-----5:R-:W-:-:S02]  /*0850*/  FADD R6, R15, -R6 ;  /* 0x800000060f067221 */ /* 0x020fc40000000000 */
[----:B------:R-:W-:Y:S01]  /*0860*/  FADD R17, R14, -R17 ;  /* 0x800000110e117221 */ /* 0x000fe20000000000 */
[----:B------:R-:W-:Y:S01]  /*0870*/  FMUL R24, R24, R21 ;  /* 0x0000001518187220 */ /* 0x000fe20000400000 */
[----:B------:R-:W-:Y:S01]  /*0880*/  FMUL R25, R25, R6 ;  /* 0x0000000619197220 */ /* 0x000fe20000400000 */
[----:B------:R-:W-:Y:S01]  /*0890*/  FMUL R11, R20, R11 ;  /* 0x0000000b140b7220 */ /* 0x000fe20000400000 */
[----:B------:R-:W-:Y:S02]  /*08a0*/  FMUL R17, R22, R17 ;  /* 0x0000001116117220 */ /* 0x000fe40000400000 */
[----:B----4-:R-:W-:Y:S02]  /*08b0*/  FFMA R4, R25, R23, R4 ;  /* 0x0000001719047223 */ /* 0x010fe40000000004 */
[----:B------:R-:W-:Y:S01]  /*08c0*/  FFMA R0, R17, R19, R0 ;  /* 0x0000001311007223 */ /* 0x000fe20000000000 */
[----:B------:R-:W-:Y:S01]  /*08d0*/  FFMA R3, R24, R18, R3 ;  /* 0x0000001218037223 */ /* 0x000fe20000000003 */
[----:B0-----:R-:W-:-:S04]  /*08e0*/  IMAD.WIDE R8, R5, 0x4, R8 ;  /* 0x0000000405087825 */ /* 0x001fc800078e0208 */
[----:B------:R-:W-:Y:S01]  /*08f0*/  FFMA R2, R11, R7, R2 ;  /* 0x000000070b027223 */ /* 0x000fe20000000002 */
[----:B------:R-:W-:Y:S01]  /*0900*/  FSETP.GEU.AND P1, PT, R4, RZ, PT ;  /* 0x000000ff0400720b */ /* 0x000fe20003f2e000 */
[----:B------:R0:W-:Y:S01]  /*0910*/  @!P0 STG.E.128 desc[UR4][R8.64], R12 ;  /* 0x0000000c08008986 */ /* 0x0001e2000c101d04 */
[----:B------:R-:W-:Y:S02]  /*0920*/  FSETP.GEU.AND P2, PT, R0, RZ, PT ;  /* 0x000000ff0000720b */ /* 0x000fe40003f4e000 */
[----:B------:R-:W-:Y:S02]  /*0930*/  FSETP.GEU.AND P3, PT, R2, RZ, PT ;  /* 0x000000ff0200720b */ /* 0x000fe40003f6e000 */
[----:B------:R-:W-:Y:S02]  /*0940*/  FSETP.GEU.AND P4, PT, R3, RZ, PT ;  /* 0x000000ff0300720b */ /* 0x000fe40003f8e000 */
[----:B------:R-:W-:Y:S02]  /*0950*/  SEL R7, R4, RZ, P1 ;  /* 0x000000ff04077207 */ /* 0x000fe40000800000 */
[----:B------:R-:W-:-:S02]  /*0960*/  SEL R6, R0, RZ, P2 ;  /* 0x000000ff00067207 */ /* 0x000fc40001000000 */
[----:B------:R-:W-:Y:S02]  /*0970*/  SEL R5, R2, RZ, P3 ;  /* 0x000000ff02057207 */ /* 0x000fe40001800000 */
[----:B------:R-:W-:Y:S01]  /*0980*/  SEL R4, R3, RZ, P4 ;  /* 0x000000ff03047207 */ /* 0x000fe20002000000 */
[----:B0-----:R-:W-:Y:S06]  /*0990*/  @P0 EXIT ;  /* 0x000000000000094d */ /* 0x001fec0003800000 */
[----:B------:R-:W-:Y:S01]  /*09a0*/  STG.E.128 desc[UR4][R26.64], R4 ;  /* 0x000000041a007986 */ /* 0x000fe2000c101d04 */
[----:B------:R-:W-:Y:S05]  /*09b0*/  EXIT ;  /* 0x000000000000794d */ /* 0x000fea0003800000 */
.L_x_0:
[----:B------:R-:W-:-:S00]  /*09c0*/  BRA `(.L_x_0) ;  /* 0xfffffffc00fc7947 */ /* 0x000fc0000383ffff */
[----:B------:R-:W-:-:S00]  /*09d0*/  NOP ;  /* 0x0000000000007918 */ /* 0x000fc00000000000 */
        /* <DEDUP_REMOVED lines=10> */
.L_x_1:


//--------------------- .nv.global.init           --------------------------
	.section	.nv.global.init,"aw",@progbits
.nv.global.init:
	.type		_$_str,@object
	.size		_$_str,(_$_str_$_2 - _$_str)
_$_str:
        /*0000*/ 	.byte	0x5f, 0x5f, 0x43, 0x55, 0x44, 0x41, 0x5f, 0x46, 0x54, 0x5a, 0x00
	.type		_$_str_$_2,@object
	.size		_$_str_$_2,(.L_1 - _$_str_$_2)
_$_str_$_2:
        /*000b*/ 	.byte	0x5f, 0x5f, 0x43, 0x55, 0x44, 0x41, 0x5f, 0x50, 0x52, 0x45, 0x43, 0x5f, 0x53, 0x51, 0x52, 0x54
        /*001b*/ 	.byte	0x00
.L_1:


//--------------------- .nv.constant0.triton_poi_fused__native_batch_norm_legit_no_training_cat_relu_42 --------------------------
	.section	.nv.constant0.triton_poi_fused__native_batch_norm_legit_no_training_cat_relu_42,"a",@progbits
	.sectionflags	@""
	.align	4
.nv.constant0.triton_poi_fused__native_batch_norm_legit_no_training_cat_relu_42:
	.zero		596
